//
// Generated by NVIDIA NVVM Compiler
//
// Compiler Build ID: CL-36424714
// Cuda compilation tools, release 13.0, V13.0.88
// Based on NVVM 20.0.0
//

.version 9.0
.target sm_100
.address_size 64

	// .globl	_Z6kernelv
.extern .func  (.param .b32 func_retval0) vprintf
(
	.param .b64 vprintf_param_0,
	.param .b64 vprintf_param_1
)
;
.global .align 1 .b8 $str[35] = {66, 108, 111, 99, 107, 32, 110, 117, 109, 98, 101, 114, 32, 37, 100, 46, 32, 84, 104, 114, 101, 97, 100, 32, 110, 117, 109, 98, 101, 114, 32, 37, 100, 10};

.visible .entry _Z6kernelv()
{
	.local .align 8 .b8 	__local_depot0[8];
	.reg .b64 	%SP;
	.reg .b64 	%SPL;
	.reg .b32 	%r<5>;
	.reg .b64 	%rd<5>;

	mov.u64 	%SPL, __local_depot0;
	cvta.local.u64 	%SP, %SPL;
	add.u64 	%rd1, %SP, 0;
	add.u64 	%rd2, %SPL, 0;
	mov.u32 	%r1, %ctaid.x;
	mov.u32 	%r2, %tid.x;
	st.local.v2.u32 	[%rd2], {%r1, %r2};
	mov.u64 	%rd3, $str;
	cvta.global.u64 	%rd4, %rd3;
	{ // callseq 0, 0
	.param .b64 param0;
	st.param.b64 	[param0], %rd4;
	.param .b64 param1;
	st.param.b64 	[param1], %rd1;
	.param .b32 retval0;
	call.uni (retval0), 
	vprintf, 
	(
	param0, 
	param1
	);
	ld.param.b32 	%r3, [retval0];
	} // callseq 0
	ret;

}


// ===== COMPILED SASS (sm_100) =====

	.target	sm_100

	.elftype	@"ET_EXEC"


//--------------------- .note.nv.tkinfo           --------------------------
	.section	.note.nv.tkinfo,"",@"SHT_NOTE"
	.sectionflags	@"SHF_NOTE_NV_TKINFO"
	.tkinfo
        /*0018*/ 	.word	0x00000002
        /*0030*/ 	.string	""
        /*0030*/ 	.string	"ptxas"
        /*0030*/ 	.string	"Cuda compilation tools, release 13.0, V13.0.88"
        /*0030*/ 	.string	"Build cuda_13.0.r13.0/compiler.36424714_0"
        /*0030*/ 	.string	"-arch sm_100 -m 64 "



//--------------------- .note.nv.cuinfo           --------------------------
	.section	.note.nv.cuinfo,"",@"SHT_NOTE"
	.sectionflags	@"SHF_NOTE_NV_CUINFO"
        /*0018*/ 	.short	0x0002
        /*001a*/ 	.short	0x0064
        /*001c*/ 	.short	0x0082
	.zero		2


//--------------------- .nv.info                  --------------------------
	.section	.nv.info,"",@"SHT_CUDA_INFO"
	.align	4


	//----- nvinfo : EIATTR_REGCOUNT
	.align		4
        /*0000*/ 	.byte	0x04, 0x2f
        /*0002*/ 	.short	(.L_2 - .L_1)
	.align		4
.L_1:
        /*0004*/ 	.word	index@(_Z6kernelv)
        /*0008*/ 	.word	0x00000018


	//----- nvinfo : EIATTR_FRAME_SIZE
	.align		4
.L_2:
        /*000c*/ 	.byte	0x04, 0x11
        /*000e*/ 	.short	(.L_4 - .L_3)
	.align		4
.L_3:
        /*0010*/ 	.word	index@(_Z6kernelv)
        /*0014*/ 	.word	0x00000008


	//----- nvinfo : EIATTR_MIN_STACK_SIZE
	.align		4
.L_4:
        /*0018*/ 	.byte	0x04, 0x12
        /*001a*/ 	.short	(.L_6 - .L_5)
	.align		4
.L_5:
        /*001c*/ 	.word	index@(_Z6kernelv)
        /*0020*/ 	.word	0x00000008
.L_6:


//--------------------- .nv.compat                --------------------------
	.section	.nv.compat,"",@"SHT_CUDA_COMPAT_INFO"
	.align	4
        /*0000*/ 	.byte	0x02, 0x09, 0x00, 0x00, 0x02, 0x02, 0x01, 0x00, 0x02, 0x05, 0x05, 0x00, 0x03, 0x07, 0x01, 0x01
        /*0010*/ 	.byte	0x02, 0x03, 0x00, 0x00, 0x02, 0x06, 0x01, 0x00, 0x04, 0x0b, 0x08, 0x00, 0x09, 0x00, 0x00, 0x00
        /*0020*/ 	.byte	0x00, 0x00, 0x00, 0x00


//--------------------- .nv.info._Z6kernelv       --------------------------
	.section	.nv.info._Z6kernelv,"",@"SHT_CUDA_INFO"
	.sectionflags	@""
	.align	4


	//----- nvinfo : EIATTR_CUDA_API_VERSION
	.align		4
        /*0000*/ 	.byte	0x04, 0x37
        /*0002*/ 	.short	(.L_8 - .L_7)
.L_7:
        /*0004*/ 	.word	0x00000082


	//----- nvinfo : EIATTR_SPARSE_MMA_MASK
	.align		4
.L_8:
        /*0008*/ 	.byte	0x03, 0x50
        /*000a*/ 	.short	0x0000


	//----- nvinfo : EIATTR_MAXREG_COUNT
	.align		4
        /*000c*/ 	.byte	0x03, 0x1b
        /*000e*/ 	.short	0x00ff


	//----- nvinfo : EIATTR_EXTERNS
	.align		4
        /*0010*/ 	.byte	0x04, 0x0f
        /*0012*/ 	.short	(.L_10 - .L_9)


	//   ....[0]....
	.align		4
.L_9:
        /*0014*/ 	.word	index@(vprintf)


	//----- nvinfo : EIATTR_MERCURY_ISA_VERSION
	.align		4
.L_10:
        /*0018*/ 	.byte	0x03, 0x5f
        /*001a*/ 	.short	0x0101


	//----- nvinfo : EIATTR_VRC_CTA_INIT_COUNT
	.align		4
        /*001c*/ 	.byte	0x02, 0x4a
	.zero		1
	.zero		1


	//----- nvinfo : EIATTR_SYSCALL_OFFSETS
	.align		4
        /*0020*/ 	.byte	0x04, 0x46
        /*0022*/ 	.short	(.L_12 - .L_11)


	//   ....[0]....
.L_11:
        /*0024*/ 	.word	0x000000f0


	//----- nvinfo : EIATTR_EXIT_INSTR_OFFSETS
	.align		4
.L_12:
        /*0028*/ 	.byte	0x04, 0x1c
        /*002a*/ 	.short	(.L_14 - .L_13)


	//   ....[0]....
.L_13:
        /*002c*/ 	.word	0x00000100


	//----- nvinfo : EIATTR_SW_WAR
	.align		4
.L_14:
        /*0030*/ 	.byte	0x04, 0x36
        /*0032*/ 	.short	(.L_16 - .L_15)
.L_15:
        /*0034*/ 	.word	0x00000008
.L_16:


//--------------------- .nv.callgraph             --------------------------
	.section	.nv.callgraph,"",@"SHT_CUDA_CALLGRAPH"
	.align	4
	.sectionentsize	8
	.align		4
        /*0000*/ 	.word	0x00000000
	.align		4
        /*0004*/ 	.word	0xffffffff
	.align		4
        /*0008*/ 	.word	index@(_Z6kernelv)
	.align		4
        /*000c*/ 	.word	index@(vprintf)
	.align		4
        /*0010*/ 	.word	0x00000000
	.align		4
        /*0014*/ 	.word	0xfffffffe
	.align		4
        /*0018*/ 	.word	0x00000000
	.align		4
        /*001c*/ 	.word	0xfffffffd
	.align		4
        /*0020*/ 	.word	0x00000000
	.align		4
        /*0024*/ 	.word	0xfffffffc


//--------------------- .nv.constant4             --------------------------
	.section	.nv.constant4,"a",@progbits
	.align	8
	.align		8
.nv.constant4:
        /*0000*/ 	.dword	vprintf
	.align		8
        /*0008*/ 	.dword	$str


//--------------------- .text._Z6kernelv          --------------------------
	.section	.text._Z6kernelv,"ax",@progbits
	.align	128
        .global         _Z6kernelv
        .type           _Z6kernelv,@function
        .size           _Z6kernelv,(.L_x_2 - _Z6kernelv)
        .other          _Z6kernelv,@"STO_CUDA_ENTRY STV_DEFAULT"
_Z6kernelv:
.text._Z6kernelv:
[----:B------:R-:W0:Y:S01]  /*0000*/  LDC R1, c[0x0][0x37c] ;  /* 0x0000df00ff017b82 */ /* 0x000e220000000800 */
[----:B------:R-:W1:Y:S01]  /*0010*/  S2R R8, SR_CTAID.X ;  /* 0x0000000000087919 */ /* 0x000e620000002500 */
[----:B0-----:R-:W-:Y:S01]  /*0020*/  VIADD R1, R1, 0xfffffff8 ;  /* 0xfffffff801017836 */ /* 0x001fe20000000000 */
[----:B------:R-:W-:Y:S01]  /*0030*/  MOV R0, 0x0 ;  /* 0x0000000000007802 */ /* 0x000fe20000000f00 */
[----:B------:R-:W0:Y:S01]  /*0040*/  LDCU UR4, c[0x0][0x2f8] ;  /* 0x00005f00ff0477ac */ /* 0x000e220008000800 */
[----:B------:R-:W1:Y:S03]  /*0050*/  S2R R9, SR_TID.X ;  /* 0x0000000000097919 */ /* 0x000e660000002100 */
[----:B------:R2:W3:Y:S01]  /*0060*/  LDC.64 R2, c[0x4][R0] ;  /* 0x0100000000027b82 */ /* 0x0004e20000000a00 */
[----:B------:R-:W4:Y:S01]  /*0070*/  LDCU.64 UR6, c[0x4][0x8] ;  /* 0x01000100ff0677ac */ /* 0x000f220008000a00 */
[----:B------:R-:W5:Y:S01]  /*0080*/  LDCU UR5, c[0x0][0x2fc] ;  /* 0x00005f80ff0577ac */ /* 0x000f620008000800 */
[----:B0-----:R-:W-:Y:S01]  /*0090*/  IADD3 R6, P0, PT, R1, UR4, RZ ;  /* 0x0000000401067c10 */ /* 0x001fe2000ff1e0ff */
[----:B----4-:R-:W-:Y:S01]  /*00a0*/  IMAD.U32 R4, RZ, RZ, UR6 ;  /* 0x00000006ff047e24 */ /* 0x010fe2000f8e00ff */
[----:B------:R-:W-:-:S03]  /*00b0*/  MOV R5, UR7 ;  /* 0x0000000700057c02 */ /* 0x000fc60008000f00 */
[----:B-----5:R-:W-:Y:S01]  /*00c0*/  IMAD.X R7, RZ, RZ, UR5, P0 ;  /* 0x00000005ff077e24 */ /* 0x020fe200080e06ff */
[----:B-1----:R2:W-:Y:S07]  /*00d0*/  STL.64 [R1], R8 ;  /* 0x0000000801007387 */ /* 0x0025ee0000100a00 */
[----:B------:R-:W-:-:S07]  /*00e0*/  LEPC R20, `(.L_x_0) ;  /* 0x000000001014794e */ /* 0x000fce0000000000 */
[----:B--23--:R-:W-:Y:S05]  /*00f0*/  CALL.ABS.NOINC R2 ;  /* 0x0000000002007343 */ /* 0x00cfea0003c00000 */
.L_x_0:
[----:B------:R-:W-:Y:S05]  /*0100*/  EXIT ;  /* 0x000000000000794d */ /* 0x000fea0003800000 */
.L_x_1:
[----:B------:R-:W-:-:S00]  /*0110*/  BRA `(.L_x_1) ;  /* 0xfffffffc00fc7947 */ /* 0x000fc0000383ffff */
[----:B------:R-:W-:-:S00]  /*0120*/  NOP ;  /* 0x0000000000007918 */ /* 0x000fc00000000000 */
        /* <DEDUP_REMOVED lines=13> */
.L_x_2:


//--------------------- .nv.global.init           --------------------------
	.section	.nv.global.init,"aw",@progbits
.nv.global.init:
	.type		$str,@object
	.size		$str,(.L_0 - $str)
$str:
        /*0000*/ 	.byte	0x42, 0x6c, 0x6f, 0x63, 0x6b, 0x20, 0x6e, 0x75, 0x6d, 0x62, 0x65, 0x72, 0x20, 0x25, 0x64, 0x2e
        /*0010*/ 	.byte	0x20, 0x54, 0x68, 0x72, 0x65, 0x61, 0x64, 0x20, 0x6e, 0x75, 0x6d, 0x62, 0x65, 0x72, 0x20, 0x25
        /*0020*/ 	.byte	0x64, 0x0a, 0x00
.L_0:


//--------------------- .nv.shared.reserved.0     --------------------------
	.section	.nv.shared.reserved.0,"aw",@nobits
	.weak		__nv_reservedSMEM_offset_0_alias
	.size		__nv_reservedSMEM_offset_0_alias, 0, 64
	.other		__nv_reservedSMEM_offset_0_alias,@"STO_CUDA_RESERVED_SHARED STV_DEFAULT"
__nv_reservedSMEM_offset_0_alias:
	.zero		0
	.zero		64


//--------------------- .nv.constant0._Z6kernelv  --------------------------
	.section	.nv.constant0._Z6kernelv,"a",@progbits
	.sectionflags	@""
	.align	4
.nv.constant0._Z6kernelv:
	.zero		896


//--------------------- SYMBOLS --------------------------

	.type		.nv.reservedSmem.offset0,@object
	.size		.nv.reservedSmem.offset0,0x4
	.type		vprintf,@function
